//
// Generated by NVIDIA NVVM Compiler
//
// Compiler Build ID: CL-36424714
// Cuda compilation tools, release 13.0, V13.0.88
// Based on NVVM 20.0.0
//

.version 9.0
.target sm_100
.address_size 64

	// .globl	_Z14read_coalescedPKfPfi

.visible .entry _Z14read_coalescedPKfPfi(
	.param .u64 .ptr .align 1 _Z14read_coalescedPKfPfi_param_0,
	.param .u64 .ptr .align 1 _Z14read_coalescedPKfPfi_param_1,
	.param .u32 _Z14read_coalescedPKfPfi_param_2
)
{
	.reg .pred 	%p<2>;
	.reg .b32 	%r<6>;
	.reg .b32 	%f<3>;
	.reg .b64 	%rd<8>;

	ld.param.u64 	%rd1, [_Z14read_coalescedPKfPfi_param_0];
	ld.param.u64 	%rd2, [_Z14read_coalescedPKfPfi_param_1];
	ld.param.u32 	%r2, [_Z14read_coalescedPKfPfi_param_2];
	mov.u32 	%r3, %ctaid.x;
	mov.u32 	%r4, %ntid.x;
	mov.u32 	%r5, %tid.x;
	mad.lo.s32 	%r1, %r3, %r4, %r5;
	setp.ge.s32 	%p1, %r1, %r2;
	@%p1 bra 	$L__BB0_2;
	cvta.to.global.u64 	%rd3, %rd1;
	cvta.to.global.u64 	%rd4, %rd2;
	mul.wide.s32 	%rd5, %r1, 4;
	add.s64 	%rd6, %rd3, %rd5;
	ld.global.f32 	%f1, [%rd6];
	mul.f32 	%f2, %f1, 0f3F800008;
	add.s64 	%rd7, %rd4, %rd5;
	st.global.f32 	[%rd7], %f2;
$L__BB0_2:
	ret;

}
	// .globl	_Z17read_noncoalescedPKfPfii
.visible .entry _Z17read_noncoalescedPKfPfii(
	.param .u64 .ptr .align 1 _Z17read_noncoalescedPKfPfii_param_0,
	.param .u64 .ptr .align 1 _Z17read_noncoalescedPKfPfii_param_1,
	.param .u32 _Z17read_noncoalescedPKfPfii_param_2,
	.param .u32 _Z17read_noncoalescedPKfPfii_param_3
)
{
	.reg .pred 	%p<2>;
	.reg .b32 	%r<8>;
	.reg .b32 	%f<3>;
	.reg .b64 	%rd<8>;

	ld.param.u64 	%rd1, [_Z17read_noncoalescedPKfPfii_param_0];
	ld.param.u64 	%rd2, [_Z17read_noncoalescedPKfPfii_param_1];
	ld.param.u32 	%r2, [_Z17read_noncoalescedPKfPfii_param_2];
	ld.param.u32 	%r3, [_Z17read_noncoalescedPKfPfii_param_3];
	mov.u32 	%r4, %ctaid.x;
	mov.u32 	%r5, %ntid.x;
	mov.u32 	%r6, %tid.x;
	mad.lo.s32 	%r7, %r4, %r5, %r6;
	mul.lo.s32 	%r1, %r3, %r7;
	setp.ge.s32 	%p1, %r1, %r2;
	@%p1 bra 	$L__BB1_2;
	cvta.to.global.u64 	%rd3, %rd1;
	cvta.to.global.u64 	%rd4, %rd2;
	mul.wide.s32 	%rd5, %r1, 4;
	add.s64 	%rd6, %rd3, %rd5;
	ld.global.f32 	%f1, [%rd6];
	mul.f32 	%f2, %f1, 0f3F800008;
	add.s64 	%rd7, %rd4, %rd5;
	st.global.f32 	[%rd7], %f2;
$L__BB1_2:
	ret;

}


// ===== COMPILED SASS (sm_100) =====

	.target	sm_100

	.elftype	@"ET_EXEC"


//--------------------- .note.nv.tkinfo           --------------------------
	.section	.note.nv.tkinfo,"",@"SHT_NOTE"
	.sectionflags	@"SHF_NOTE_NV_TKINFO"
	.tkinfo
        /*0018*/ 	.word	0x00000002
        /*0030*/ 	.string	""
        /*0030*/ 	.string	"ptxas"
        /*0030*/ 	.string	"Cuda compilation tools, release 13.0, V13.0.88"
        /*0030*/ 	.string	"Build cuda_13.0.r13.0/compiler.36424714_0"
        /*0030*/ 	.string	"-arch sm_100 -m 64 "



//--------------------- .note.nv.cuinfo           --------------------------
	.section	.note.nv.cuinfo,"",@"SHT_NOTE"
	.sectionflags	@"SHF_NOTE_NV_CUINFO"
        /*0018*/ 	.short	0x0002
        /*001a*/ 	.short	0x0064
        /*001c*/ 	.short	0x0082
	.zero		2


//--------------------- .nv.info                  --------------------------
	.section	.nv.info,"",@"SHT_CUDA_INFO"
	.align	4


	//----- nvinfo : EIATTR_REGCOUNT
	.align		4
        /*0000*/ 	.byte	0x04, 0x2f
        /*0002*/ 	.short	(.L_1 - .L_0)
	.align		4
.L_0:
        /*0004*/ 	.word	index@(_Z14read_coalescedPKfPfi)
        /*0008*/ 	.word	0x0000000a


	//----- nvinfo : EIATTR_FRAME_SIZE
	.align		4
.L_1:
        /*000c*/ 	.byte	0x04, 0x11
        /*000e*/ 	.short	(.L_3 - .L_2)
	.align		4
.L_2:
        /*0010*/ 	.word	index@(_Z14read_coalescedPKfPfi)
        /*0014*/ 	.word	0x00000000


	//----- nvinfo : EIATTR_REGCOUNT
	.align		4
.L_3:
        /*0018*/ 	.byte	0x04, 0x2f
        /*001a*/ 	.short	(.L_5 - .L_4)
	.align		4
.L_4:
        /*001c*/ 	.word	index@(_Z17read_noncoalescedPKfPfii)
        /*0020*/ 	.word	0x0000000a


	//----- nvinfo : EIATTR_FRAME_SIZE
	.align		4
.L_5:
        /*0024*/ 	.byte	0x04, 0x11
        /*0026*/ 	.short	(.L_7 - .L_6)
	.align		4
.L_6:
        /*0028*/ 	.word	index@(_Z17read_noncoalescedPKfPfii)
        /*002c*/ 	.word	0x00000000


	//----- nvinfo : EIATTR_MIN_STACK_SIZE
	.align		4
.L_7:
        /*0030*/ 	.byte	0x04, 0x12
        /*0032*/ 	.short	(.L_9 - .L_8)
	.align		4
.L_8:
        /*0034*/ 	.word	index@(_Z17read_noncoalescedPKfPfii)
        /*0038*/ 	.word	0x00000000


	//----- nvinfo : EIATTR_MIN_STACK_SIZE
	.align		4
.L_9:
        /*003c*/ 	.byte	0x04, 0x12
        /*003e*/ 	.short	(.L_11 - .L_10)
	.align		4
.L_10:
        /*0040*/ 	.word	index@(_Z14read_coalescedPKfPfi)
        /*0044*/ 	.word	0x00000000
.L_11:


//--------------------- .nv.compat                --------------------------
	.section	.nv.compat,"",@"SHT_CUDA_COMPAT_INFO"
	.align	4
        /*0000*/ 	.byte	0x02, 0x09, 0x00, 0x00, 0x02, 0x02, 0x01, 0x00, 0x02, 0x05, 0x05, 0x00, 0x03, 0x07, 0x01, 0x01
        /*0010*/ 	.byte	0x02, 0x03, 0x00, 0x00, 0x02, 0x06, 0x01, 0x00, 0x04, 0x0b, 0x08, 0x00, 0x09, 0x00, 0x00, 0x00
        /*0020*/ 	.byte	0x00, 0x00, 0x00, 0x00


//--------------------- .nv.info._Z17read_noncoalescedPKfPfii --------------------------
	.section	.nv.info._Z17read_noncoalescedPKfPfii,"",@"SHT_CUDA_INFO"
	.sectionflags	@""
	.align	4


	//----- nvinfo : EIATTR_CUDA_API_VERSION
	.align		4
        /*0000*/ 	.byte	0x04, 0x37
        /*0002*/ 	.short	(.L_13 - .L_12)
.L_12:
        /*0004*/ 	.word	0x00000082


	//----- nvinfo : EIATTR_KPARAM_INFO
	.align		4
.L_13:
        /*0008*/ 	.byte	0x04, 0x17
        /*000a*/ 	.short	(.L_15 - .L_14)
.L_14:
        /*000c*/ 	.word	0x00000000
        /*0010*/ 	.short	0x0003
        /*0012*/ 	.short	0x0014
        /*0014*/ 	.byte	0x00, 0xf0, 0x11, 0x00


	//----- nvinfo : EIATTR_KPARAM_INFO
	.align		4
.L_15:
        /*0018*/ 	.byte	0x04, 0x17
        /*001a*/ 	.short	(.L_17 - .L_16)
.L_16:
        /*001c*/ 	.word	0x00000000
        /*0020*/ 	.short	0x0002
        /*0022*/ 	.short	0x0010
        /*0024*/ 	.byte	0x00, 0xf0, 0x11, 0x00


	//----- nvinfo : EIATTR_KPARAM_INFO
	.align		4
.L_17:
        /*0028*/ 	.byte	0x04, 0x17
        /*002a*/ 	.short	(.L_19 - .L_18)
.L_18:
        /*002c*/ 	.word	0x00000000
        /*0030*/ 	.short	0x0001
        /*0032*/ 	.short	0x0008
        /*0034*/ 	.byte	0x00, 0xf5, 0x21, 0x00


	//----- nvinfo : EIATTR_KPARAM_INFO
	.align		4
.L_19:
        /*0038*/ 	.byte	0x04, 0x17
        /*003a*/ 	.short	(.L_21 - .L_20)
.L_20:
        /*003c*/ 	.word	0x00000000
        /*0040*/ 	.short	0x0000
        /*0042*/ 	.short	0x0000
        /*0044*/ 	.byte	0x00, 0xf5, 0x21, 0x00


	//----- nvinfo : EIATTR_SPARSE_MMA_MASK
	.align		4
.L_21:
        /*0048*/ 	.byte	0x03, 0x50
        /*004a*/ 	.short	0x0000


	//----- nvinfo : EIATTR_MAXREG_COUNT
	.align		4
        /*004c*/ 	.byte	0x03, 0x1b
        /*004e*/ 	.short	0x00ff


	//----- nvinfo : EIATTR_MERCURY_ISA_VERSION
	.align		4
        /*0050*/ 	.byte	0x03, 0x5f
        /*0052*/ 	.short	0x0101


	//----- nvinfo : EIATTR_VRC_CTA_INIT_COUNT
	.align		4
        /*0054*/ 	.byte	0x02, 0x4a
	.zero		1
	.zero		1


	//----- nvinfo : EIATTR_EXIT_INSTR_OFFSETS
	.align		4
        /*0058*/ 	.byte	0x04, 0x1c
        /*005a*/ 	.short	(.L_23 - .L_22)


	//   ....[0]....
.L_22:
        /*005c*/ 	.word	0x00000080


	//   ....[1]....
        /*0060*/ 	.word	0x00000110


	//----- nvinfo : EIATTR_CBANK_PARAM_SIZE
	.align		4
.L_23:
        /*0064*/ 	.byte	0x03, 0x19
        /*0066*/ 	.short	0x0018


	//----- nvinfo : EIATTR_PARAM_CBANK
	.align		4
        /*0068*/ 	.byte	0x04, 0x0a
        /*006a*/ 	.short	(.L_25 - .L_24)
	.align		4
.L_24:
        /*006c*/ 	.word	index@(.nv.constant0._Z17read_noncoalescedPKfPfii)
        /*0070*/ 	.short	0x0380
        /*0072*/ 	.short	0x0018


	//----- nvinfo : EIATTR_SW_WAR
	.align		4
.L_25:
        /*0074*/ 	.byte	0x04, 0x36
        /*0076*/ 	.short	(.L_27 - .L_26)
.L_26:
        /*0078*/ 	.word	0x00000008
.L_27:


//--------------------- .nv.info._Z14read_coalescedPKfPfi --------------------------
	.section	.nv.info._Z14read_coalescedPKfPfi,"",@"SHT_CUDA_INFO"
	.sectionflags	@""
	.align	4


	//----- nvinfo : EIATTR_CUDA_API_VERSION
	.align		4
        /*0000*/ 	.byte	0x04, 0x37
        /*0002*/ 	.short	(.L_29 - .L_28)
.L_28:
        /*0004*/ 	.word	0x00000082


	//----- nvinfo : EIATTR_KPARAM_INFO
	.align		4
.L_29:
        /*0008*/ 	.byte	0x04, 0x17
        /*000a*/ 	.short	(.L_31 - .L_30)
.L_30:
        /*000c*/ 	.word	0x00000000
        /*0010*/ 	.short	0x0002
        /*0012*/ 	.short	0x0010
        /*0014*/ 	.byte	0x00, 0xf0, 0x11, 0x00


	//----- nvinfo : EIATTR_KPARAM_INFO
	.align		4
.L_31:
        /*0018*/ 	.byte	0x04, 0x17
        /*001a*/ 	.short	(.L_33 - .L_32)
.L_32:
        /*001c*/ 	.word	0x00000000
        /*0020*/ 	.short	0x0001
        /*0022*/ 	.short	0x0008
        /*0024*/ 	.byte	0x00, 0xf5, 0x21, 0x00


	//----- nvinfo : EIATTR_KPARAM_INFO
	.align		4
.L_33:
        /*0028*/ 	.byte	0x04, 0x17
        /*002a*/ 	.short	(.L_35 - .L_34)
.L_34:
        /*002c*/ 	.word	0x00000000
        /*0030*/ 	.short	0x0000
        /*0032*/ 	.short	0x0000
        /*0034*/ 	.byte	0x00, 0xf5, 0x21, 0x00


	//----- nvinfo : EIATTR_SPARSE_MMA_MASK
	.align		4
.L_35:
        /*0038*/ 	.byte	0x03, 0x50
        /*003a*/ 	.short	0x0000


	//----- nvinfo : EIATTR_MAXREG_COUNT
	.align		4
        /*003c*/ 	.byte	0x03, 0x1b
        /*003e*/ 	.short	0x00ff


	//----- nvinfo : EIATTR_MERCURY_ISA_VERSION
	.align		4
        /*0040*/ 	.byte	0x03, 0x5f
        /*0042*/ 	.short	0x0101


	//----- nvinfo : EIATTR_VRC_CTA_INIT_COUNT
	.align		4
        /*0044*/ 	.byte	0x02, 0x4a
	.zero		1
	.zero		1


	//----- nvinfo : EIATTR_EXIT_INSTR_OFFSETS
	.align		4
        /*0048*/ 	.byte	0x04, 0x1c
        /*004a*/ 	.short	(.L_37 - .L_36)


	//   ....[0]....
.L_36:
        /*004c*/ 	.word	0x00000070


	//   ....[1]....
        /*0050*/ 	.word	0x00000100


	//----- nvinfo : EIATTR_CBANK_PARAM_SIZE
	.align		4
.L_37:
        /*0054*/ 	.byte	0x03, 0x19
        /*0056*/ 	.short	0x0014


	//----- nvinfo : EIATTR_PARAM_CBANK
	.align		4
        /*0058*/ 	.byte	0x04, 0x0a
        /*005a*/ 	.short	(.L_39 - .L_38)
	.align		4
.L_38:
        /*005c*/ 	.word	index@(.nv.constant0._Z14read_coalescedPKfPfi)
        /*0060*/ 	.short	0x0380
        /*0062*/ 	.short	0x0014


	//----- nvinfo : EIATTR_SW_WAR
	.align		4
.L_39:
        /*0064*/ 	.byte	0x04, 0x36
        /*0066*/ 	.short	(.L_41 - .L_40)
.L_40:
        /*0068*/ 	.word	0x00000008
.L_41:


//--------------------- .nv.callgraph             --------------------------
	.section	.nv.callgraph,"",@"SHT_CUDA_CALLGRAPH"
	.align	4
	.sectionentsize	8
	.align		4
        /*0000*/ 	.word	0x00000000
	.align		4
        /*0004*/ 	.word	0xffffffff
	.align		4
        /*0008*/ 	.word	0x00000000
	.align		4
        /*000c*/ 	.word	0xfffffffe
	.align		4
        /*0010*/ 	.word	0x00000000
	.align		4
        /*0014*/ 	.word	0xfffffffd
	.align		4
        /*0018*/ 	.word	0x00000000
	.align		4
        /*001c*/ 	.word	0xfffffffc


//--------------------- .text._Z17read_noncoalescedPKfPfii --------------------------
	.section	.text._Z17read_noncoalescedPKfPfii,"ax",@progbits
	.align	128
        .global         _Z17read_noncoalescedPKfPfii
        .type           _Z17read_noncoalescedPKfPfii,@function
        .size           _Z17read_noncoalescedPKfPfii,(.L_x_2 - _Z17read_noncoalescedPKfPfii)
        .other          _Z17read_noncoalescedPKfPfii,@"STO_CUDA_ENTRY STV_DEFAULT"
_Z17read_noncoalescedPKfPfii:
.text._Z17read_noncoalescedPKfPfii:
[----:B------:R-:W-:Y:S01]  /*0000*/  LDC R1, c[0x0][0x37c] ;  /* 0x0000df00ff017b82 */ /* 0x000fe20000000800 */
[----:B------:R-:W0:Y:S07]  /*0010*/  S2R R3, SR_TID.X ;  /* 0x0000000000037919 */ /* 0x000e2e0000002100 */
[----:B------:R-:W0:Y:S01]  /*0020*/  S2UR UR4, SR_CTAID.X ;  /* 0x00000000000479c3 */ /* 0x000e220000002500 */
[----:B------:R-:W1:Y:S07]  /*0030*/  LDCU.64 UR6, c[0x0][0x390] ;  /* 0x00007200ff0677ac */ /* 0x000e6e0008000a00 */
[----:B------:R-:W0:Y:S02]  /*0040*/  LDC R0, c[0x0][0x360] ;  /* 0x0000d800ff007b82 */ /* 0x000e240000000800 */
[----:B0-----:R-:W-:-:S04]  /*0050*/  IMAD R0, R0, UR4, R3 ;  /* 0x0000000400007c24 */ /* 0x001fc8000f8e0203 */
[----:B-1----:R-:W-:-:S05]  /*0060*/  IMAD R7, R0, UR7, RZ ;  /* 0x0000000700077c24 */ /* 0x002fca000f8e02ff */
[----:B------:R-:W-:-:S13]  /*0070*/  ISETP.GE.AND P0, PT, R7, UR6, PT ;  /* 0x0000000607007c0c */ /* 0x000fda000bf06270 */
[----:B------:R-:W-:Y:S05]  /*0080*/  @P0 EXIT ;  /* 0x000000000000094d */ /* 0x000fea0003800000 */
[----:B------:R-:W0:Y:S01]  /*0090*/  LDC.64 R2, c[0x0][0x380] ;  /* 0x0000e000ff027b82 */ /* 0x000e220000000a00 */
[----:B------:R-:W1:Y:S07]  /*00a0*/  LDCU.64 UR4, c[0x0][0x358] ;  /* 0x00006b00ff0477ac */ /* 0x000e6e0008000a00 */
[----:B------:R-:W2:Y:S01]  /*00b0*/  LDC.64 R4, c[0x0][0x388] ;  /* 0x0000e200ff047b82 */ /* 0x000ea20000000a00 */
[----:B0-----:R-:W-:-:S06]  /*00c0*/  IMAD.WIDE R2, R7, 0x4, R2 ;  /* 0x0000000407027825 */ /* 0x001fcc00078e0202 */
[----:B-1----:R-:W3:Y:S01]  /*00d0*/  LDG.E R2, desc[UR4][R2.64] ;  /* 0x0000000402027981 */ /* 0x002ee2000c1e1900 */
[----:B--2---:R-:W-:-:S04]  /*00e0*/  IMAD.WIDE R4, R7, 0x4, R4 ;  /* 0x0000000407047825 */ /* 0x004fc800078e0204 */
[----:B---3--:R-:W-:-:S05]  /*00f0*/  FMUL R7, R2, 1.0000009536743164062 ;  /* 0x3f80000802077820 */ /* 0x008fca0000400000 */
[----:B------:R-:W-:Y:S01]  /*0100*/  STG.E desc[UR4][R4.64], R7 ;  /* 0x0000000704007986 */ /* 0x000fe2000c101904 */
[----:B------:R-:W-:Y:S05]  /*0110*/  EXIT ;  /* 0x000000000000794d */ /* 0x000fea0003800000 */
.L_x_0:
[----:B------:R-:W-:-:S00]  /*0120*/  BRA `(.L_x_0) ;  /* 0xfffffffc00fc7947 */ /* 0x000fc0000383ffff */
[----:B------:R-:W-:-:S00]  /*0130*/  NOP ;  /* 0x0000000000007918 */ /* 0x000fc00000000000 */
        /* <DEDUP_REMOVED lines=12> */
.L_x_2:


//--------------------- .text._Z14read_coalescedPKfPfi --------------------------
	.section	.text._Z14read_coalescedPKfPfi,"ax",@progbits
	.align	128
        .global         _Z14read_coalescedPKfPfi
        .type           _Z14read_coalescedPKfPfi,@function
        .size           _Z14read_coalescedPKfPfi,(.L_x_3 - _Z14read_coalescedPKfPfi)
        .other          _Z14read_coalescedPKfPfi,@"STO_CUDA_ENTRY STV_DEFAULT"
_Z14read_coalescedPKfPfi:
.text._Z14read_coalescedPKfPfi:
[----:B------:R-:W-:Y:S01]  /*0000*/  LDC R1, c[0x0][0x37c] ;  /* 0x0000df00ff017b82 */ /* 0x000fe20000000800 */
[----:B------:R-:W0:Y:S07]  /*0010*/  S2R R0, SR_TID.X ;  /* 0x0000000000007919 */ /* 0x000e2e0000002100 */
[----:B------:R-:W0:Y:S01]  /*0020*/  S2UR UR4, SR_CTAID.X ;  /* 0x00000000000479c3 */ /* 0x000e220000002500 */
[----:B------:R-:W1:Y:S07]  /*0030*/  LDCU UR5, c[0x0][0x390] ;  /* 0x00007200ff0577ac */ /* 0x000e6e0008000800 */
[----:B------:R-:W0:Y:S02]  /*0040*/  LDC R7, c[0x0][0x360] ;  /* 0x0000d800ff077b82 */ /* 0x000e240000000800 */
[----:B0-----:R-:W-:-:S05]  /*0050*/  IMAD R7, R7, UR4, R0 ;  /* 0x0000000407077c24 */ /* 0x001fca000f8e0200 */
[----:B-1----:R-:W-:-:S13]  /*0060*/  ISETP.GE.AND P0, PT, R7, UR5, PT ;  /* 0x0000000507007c0c */ /* 0x002fda000bf06270 */
        /* <DEDUP_REMOVED lines=10> */
.L_x_1:
        /* <DEDUP_REMOVED lines=15> */
.L_x_3:


//--------------------- .nv.shared.reserved.0     --------------------------
	.section	.nv.shared.reserved.0,"aw",@nobits
	.weak		__nv_reservedSMEM_offset_0_alias
	.size		__nv_reservedSMEM_offset_0_alias, 0, 64
	.other		__nv_reservedSMEM_offset_0_alias,@"STO_CUDA_RESERVED_SHARED STV_DEFAULT"
__nv_reservedSMEM_offset_0_alias:
	.zero		0
	.zero		64


//--------------------- .nv.constant0._Z17read_noncoalescedPKfPfii --------------------------
	.section	.nv.constant0._Z17read_noncoalescedPKfPfii,"a",@progbits
	.sectionflags	@""
	.align	4
.nv.constant0._Z17read_noncoalescedPKfPfii:
	.zero		920


//--------------------- .nv.constant0._Z14read_coalescedPKfPfi --------------------------
	.section	.nv.constant0._Z14read_coalescedPKfPfi,"a",@progbits
	.sectionflags	@""
	.align	4
.nv.constant0._Z14read_coalescedPKfPfi:
	.zero		916


//--------------------- SYMBOLS --------------------------

	.type		.nv.reservedSmem.offset0,@object
	.size		.nv.reservedSmem.offset0,0x4
